//
// Generated by NVIDIA NVVM Compiler
//
// Compiler Build ID: CL-36424714
// Cuda compilation tools, release 13.0, V13.0.88
// Based on NVVM 20.0.0
//

.version 9.0
.target sm_100
.address_size 64

	// .globl	_Z20transposeNaiveKernelPKfPfii

.visible .entry _Z20transposeNaiveKernelPKfPfii(
	.param .u64 .ptr .align 1 _Z20transposeNaiveKernelPKfPfii_param_0,
	.param .u64 .ptr .align 1 _Z20transposeNaiveKernelPKfPfii_param_1,
	.param .u32 _Z20transposeNaiveKernelPKfPfii_param_2,
	.param .u32 _Z20transposeNaiveKernelPKfPfii_param_3
)
{
	.reg .pred 	%p<4>;
	.reg .b32 	%r<15>;
	.reg .b32 	%f<2>;
	.reg .b64 	%rd<9>;

	ld.param.u64 	%rd1, [_Z20transposeNaiveKernelPKfPfii_param_0];
	ld.param.u64 	%rd2, [_Z20transposeNaiveKernelPKfPfii_param_1];
	ld.param.u32 	%r3, [_Z20transposeNaiveKernelPKfPfii_param_2];
	ld.param.u32 	%r5, [_Z20transposeNaiveKernelPKfPfii_param_3];
	mov.u32 	%r6, %ctaid.x;
	mov.u32 	%r7, %ntid.x;
	mov.u32 	%r8, %tid.x;
	mad.lo.s32 	%r1, %r6, %r7, %r8;
	mov.u32 	%r9, %ctaid.y;
	mov.u32 	%r10, %ntid.y;
	mov.u32 	%r11, %tid.y;
	mad.lo.s32 	%r12, %r9, %r10, %r11;
	setp.ge.s32 	%p1, %r1, %r3;
	setp.ge.s32 	%p2, %r12, %r5;
	or.pred  	%p3, %p1, %p2;
	@%p3 bra 	$L__BB0_2;
	cvta.to.global.u64 	%rd3, %rd1;
	cvta.to.global.u64 	%rd4, %rd2;
	mad.lo.s32 	%r13, %r3, %r12, %r1;
	mul.wide.s32 	%rd5, %r13, 4;
	add.s64 	%rd6, %rd3, %rd5;
	ld.global.f32 	%f1, [%rd6];
	mad.lo.s32 	%r14, %r5, %r1, %r12;
	mul.wide.s32 	%rd7, %r14, 4;
	add.s64 	%rd8, %rd4, %rd7;
	st.global.f32 	[%rd8], %f1;
$L__BB0_2:
	ret;

}


// ===== COMPILED SASS (sm_100) =====

	.target	sm_100

	.elftype	@"ET_EXEC"


//--------------------- .note.nv.tkinfo           --------------------------
	.section	.note.nv.tkinfo,"",@"SHT_NOTE"
	.sectionflags	@"SHF_NOTE_NV_TKINFO"
	.tkinfo
        /*0018*/ 	.word	0x00000002
        /*0030*/ 	.string	""
        /*0030*/ 	.string	"ptxas"
        /*0030*/ 	.string	"Cuda compilation tools, release 13.0, V13.0.88"
        /*0030*/ 	.string	"Build cuda_13.0.r13.0/compiler.36424714_0"
        /*0030*/ 	.string	"-arch sm_100 -m 64 "



//--------------------- .note.nv.cuinfo           --------------------------
	.section	.note.nv.cuinfo,"",@"SHT_NOTE"
	.sectionflags	@"SHF_NOTE_NV_CUINFO"
        /*0018*/ 	.short	0x0002
        /*001a*/ 	.short	0x0064
        /*001c*/ 	.short	0x0082
	.zero		2


//--------------------- .nv.info                  --------------------------
	.section	.nv.info,"",@"SHT_CUDA_INFO"
	.align	4


	//----- nvinfo : EIATTR_REGCOUNT
	.align		4
        /*0000*/ 	.byte	0x04, 0x2f
        /*0002*/ 	.short	(.L_1 - .L_0)
	.align		4
.L_0:
        /*0004*/ 	.word	index@(_Z20transposeNaiveKernelPKfPfii)
        /*0008*/ 	.word	0x0000000a


	//----- nvinfo : EIATTR_FRAME_SIZE
	.align		4
.L_1:
        /*000c*/ 	.byte	0x04, 0x11
        /*000e*/ 	.short	(.L_3 - .L_2)
	.align		4
.L_2:
        /*0010*/ 	.word	index@(_Z20transposeNaiveKernelPKfPfii)
        /*0014*/ 	.word	0x00000000


	//----- nvinfo : EIATTR_MIN_STACK_SIZE
	.align		4
.L_3:
        /*0018*/ 	.byte	0x04, 0x12
        /*001a*/ 	.short	(.L_5 - .L_4)
	.align		4
.L_4:
        /*001c*/ 	.word	index@(_Z20transposeNaiveKernelPKfPfii)
        /*0020*/ 	.word	0x00000000
.L_5:


//--------------------- .nv.compat                --------------------------
	.section	.nv.compat,"",@"SHT_CUDA_COMPAT_INFO"
	.align	4
        /*0000*/ 	.byte	0x02, 0x09, 0x00, 0x00, 0x02, 0x02, 0x01, 0x00, 0x02, 0x05, 0x05, 0x00, 0x03, 0x07, 0x01, 0x01
        /*0010*/ 	.byte	0x02, 0x03, 0x00, 0x00, 0x02, 0x06, 0x01, 0x00, 0x04, 0x0b, 0x08, 0x00, 0x09, 0x00, 0x00, 0x00
        /*0020*/ 	.byte	0x00, 0x00, 0x00, 0x00


//--------------------- .nv.info._Z20transposeNaiveKernelPKfPfii --------------------------
	.section	.nv.info._Z20transposeNaiveKernelPKfPfii,"",@"SHT_CUDA_INFO"
	.sectionflags	@""
	.align	4


	//----- nvinfo : EIATTR_CUDA_API_VERSION
	.align		4
        /*0000*/ 	.byte	0x04, 0x37
        /*0002*/ 	.short	(.L_7 - .L_6)
.L_6:
        /*0004*/ 	.word	0x00000082


	//----- nvinfo : EIATTR_KPARAM_INFO
	.align		4
.L_7:
        /*0008*/ 	.byte	0x04, 0x17
        /*000a*/ 	.short	(.L_9 - .L_8)
.L_8:
        /*000c*/ 	.word	0x00000000
        /*0010*/ 	.short	0x0003
        /*0012*/ 	.short	0x0014
        /*0014*/ 	.byte	0x00, 0xf0, 0x11, 0x00


	//----- nvinfo : EIATTR_KPARAM_INFO
	.align		4
.L_9:
        /*0018*/ 	.byte	0x04, 0x17
        /*001a*/ 	.short	(.L_11 - .L_10)
.L_10:
        /*001c*/ 	.word	0x00000000
        /*0020*/ 	.short	0x0002
        /*0022*/ 	.short	0x0010
        /*0024*/ 	.byte	0x00, 0xf0, 0x11, 0x00


	//----- nvinfo : EIATTR_KPARAM_INFO
	.align		4
.L_11:
        /*0028*/ 	.byte	0x04, 0x17
        /*002a*/ 	.short	(.L_13 - .L_12)
.L_12:
        /*002c*/ 	.word	0x00000000
        /*0030*/ 	.short	0x0001
        /*0032*/ 	.short	0x0008
        /*0034*/ 	.byte	0x00, 0xf5, 0x21, 0x00


	//----- nvinfo : EIATTR_KPARAM_INFO
	.align		4
.L_13:
        /*0038*/ 	.byte	0x04, 0x17
        /*003a*/ 	.short	(.L_15 - .L_14)
.L_14:
        /*003c*/ 	.word	0x00000000
        /*0040*/ 	.short	0x0000
        /*0042*/ 	.short	0x0000
        /*0044*/ 	.byte	0x00, 0xf5, 0x21, 0x00


	//----- nvinfo : EIATTR_SPARSE_MMA_MASK
	.align		4
.L_15:
        /*0048*/ 	.byte	0x03, 0x50
        /*004a*/ 	.short	0x0000


	//----- nvinfo : EIATTR_MAXREG_COUNT
	.align		4
        /*004c*/ 	.byte	0x03, 0x1b
        /*004e*/ 	.short	0x00ff


	//----- nvinfo : EIATTR_MERCURY_ISA_VERSION
	.align		4
        /*0050*/ 	.byte	0x03, 0x5f
        /*0052*/ 	.short	0x0101


	//----- nvinfo : EIATTR_VRC_CTA_INIT_COUNT
	.align		4
        /*0054*/ 	.byte	0x02, 0x4a
	.zero		1
	.zero		1


	//----- nvinfo : EIATTR_EXIT_INSTR_OFFSETS
	.align		4
        /*0058*/ 	.byte	0x04, 0x1c
        /*005a*/ 	.short	(.L_17 - .L_16)


	//   ....[0]....
.L_16:
        /*005c*/ 	.word	0x000000c0


	//   ....[1]....
        /*0060*/ 	.word	0x00000160


	//----- nvinfo : EIATTR_CBANK_PARAM_SIZE
	.align		4
.L_17:
        /*0064*/ 	.byte	0x03, 0x19
        /*0066*/ 	.short	0x0018


	//----- nvinfo : EIATTR_PARAM_CBANK
	.align		4
        /*0068*/ 	.byte	0x04, 0x0a
        /*006a*/ 	.short	(.L_19 - .L_18)
	.align		4
.L_18:
        /*006c*/ 	.word	index@(.nv.constant0._Z20transposeNaiveKernelPKfPfii)
        /*0070*/ 	.short	0x0380
        /*0072*/ 	.short	0x0018


	//----- nvinfo : EIATTR_SW_WAR
	.align		4
.L_19:
        /*0074*/ 	.byte	0x04, 0x36
        /*0076*/ 	.short	(.L_21 - .L_20)
.L_20:
        /*0078*/ 	.word	0x00000008
.L_21:


//--------------------- .nv.callgraph             --------------------------
	.section	.nv.callgraph,"",@"SHT_CUDA_CALLGRAPH"
	.align	4
	.sectionentsize	8
	.align		4
        /*0000*/ 	.word	0x00000000
	.align		4
        /*0004*/ 	.word	0xffffffff
	.align		4
        /*0008*/ 	.word	0x00000000
	.align		4
        /*000c*/ 	.word	0xfffffffe
	.align		4
        /*0010*/ 	.word	0x00000000
	.align		4
        /*0014*/ 	.word	0xfffffffd
	.align		4
        /*0018*/ 	.word	0x00000000
	.align		4
        /*001c*/ 	.word	0xfffffffc


//--------------------- .text._Z20transposeNaiveKernelPKfPfii --------------------------
	.section	.text._Z20transposeNaiveKernelPKfPfii,"ax",@progbits
	.align	128
        .global         _Z20transposeNaiveKernelPKfPfii
        .type           _Z20transposeNaiveKernelPKfPfii,@function
        .size           _Z20transposeNaiveKernelPKfPfii,(.L_x_1 - _Z20transposeNaiveKernelPKfPfii)
        .other          _Z20transposeNaiveKernelPKfPfii,@"STO_CUDA_ENTRY STV_DEFAULT"
_Z20transposeNaiveKernelPKfPfii:
.text._Z20transposeNaiveKernelPKfPfii:
[----:B------:R-:W-:Y:S01]  /*0000*/  LDC R1, c[0x0][0x37c] ;  /* 0x0000df00ff017b82 */ /* 0x000fe20000000800 */
[----:B------:R-:W0:Y:S07]  /*0010*/  S2R R2, SR_TID.Y ;  /* 0x0000000000027919 */ /* 0x000e2e0000002200 */
[----:B------:R-:W1:Y:S01]  /*0020*/  LDC R0, c[0x0][0x360] ;  /* 0x0000d800ff007b82 */ /* 0x000e620000000800 */
[----:B------:R-:W2:Y:S01]  /*0030*/  LDCU.64 UR6, c[0x0][0x390] ;  /* 0x00007200ff0677ac */ /* 0x000ea20008000a00 */
[----:B------:R-:W1:Y:S06]  /*0040*/  S2R R3, SR_TID.X ;  /* 0x0000000000037919 */ /* 0x000e6c0000002100 */
[----:B------:R-:W0:Y:S08]  /*0050*/  S2UR UR5, SR_CTAID.Y ;  /* 0x00000000000579c3 */ /* 0x000e300000002600 */
[----:B------:R-:W0:Y:S08]  /*0060*/  LDC R7, c[0x0][0x364] ;  /* 0x0000d900ff077b82 */ /* 0x000e300000000800 */
[----:B------:R-:W1:Y:S01]  /*0070*/  S2UR UR4, SR_CTAID.X ;  /* 0x00000000000479c3 */ /* 0x000e620000002500 */
[----:B0-----:R-:W-:-:S05]  /*0080*/  IMAD R7, R7, UR5, R2 ;  /* 0x0000000507077c24 */ /* 0x001fca000f8e0202 */
[----:B--2---:R-:W-:Y:S01]  /*0090*/  ISETP.GE.AND P0, PT, R7, UR7, PT ;  /* 0x0000000707007c0c */ /* 0x004fe2000bf06270 */
[----:B-1----:R-:W-:-:S05]  /*00a0*/  IMAD R0, R0, UR4, R3 ;  /* 0x0000000400007c24 */ /* 0x002fca000f8e0203 */
[----:B------:R-:W-:-:S13]  /*00b0*/  ISETP.GE.OR P0, PT, R0, UR6, P0 ;  /* 0x0000000600007c0c */ /* 0x000fda0008706670 */
[----:B------:R-:W-:Y:S05]  /*00c0*/  @P0 EXIT ;  /* 0x000000000000094d */ /* 0x000fea0003800000 */
[----:B------:R-:W0:Y:S01]  /*00d0*/  LDC.64 R2, c[0x0][0x380] ;  /* 0x0000e000ff027b82 */ /* 0x000e220000000a00 */
[----:B------:R-:W1:Y:S01]  /*00e0*/  LDCU.64 UR4, c[0x0][0x358] ;  /* 0x00006b00ff0477ac */ /* 0x000e620008000a00 */
[----:B------:R-:W-:-:S04]  /*00f0*/  IMAD R5, R7, UR6, R0 ;  /* 0x0000000607057c24 */ /* 0x000fc8000f8e0200 */
[----:B0-----:R-:W-:Y:S02]  /*0100*/  IMAD.WIDE R2, R5, 0x4, R2 ;  /* 0x0000000405027825 */ /* 0x001fe400078e0202 */
[----:B------:R-:W0:Y:S04]  /*0110*/  LDC.64 R4, c[0x0][0x388] ;  /* 0x0000e200ff047b82 */ /* 0x000e280000000a00 */
[----:B-1----:R-:W2:Y:S01]  /*0120*/  LDG.E R3, desc[UR4][R2.64] ;  /* 0x0000000402037981 */ /* 0x002ea2000c1e1900 */
[----:B------:R-:W-:-:S04]  /*0130*/  IMAD R7, R0, UR7, R7 ;  /* 0x0000000700077c24 */ /* 0x000fc8000f8e0207 */
[----:B0-----:R-:W-:-:S05]  /*0140*/  IMAD.WIDE R4, R7, 0x4, R4 ;  /* 0x0000000407047825 */ /* 0x001fca00078e0204 */
[----:B--2---:R-:W-:Y:S01]  /*0150*/  STG.E desc[UR4][R4.64], R3 ;  /* 0x0000000304007986 */ /* 0x004fe2000c101904 */
[----:B------:R-:W-:Y:S05]  /*0160*/  EXIT ;  /* 0x000000000000794d */ /* 0x000fea0003800000 */
.L_x_0:
[----:B------:R-:W-:-:S00]  /*0170*/  BRA `(.L_x_0) ;  /* 0xfffffffc00fc7947 */ /* 0x000fc0000383ffff */
[----:B------:R-:W-:-:S00]  /*0180*/  NOP ;  /* 0x0000000000007918 */ /* 0x000fc00000000000 */
[----:B------:R-:W-:-:S00]  /*0190*/  NOP ;  /* 0x0000000000007918 */ /* 0x000fc00000000000 */
[----:B------:R-:W-:-:S00]  /*01a0*/  NOP ;  /* 0x0000000000007918 */ /* 0x000fc00000000000 */
[----:B------:R-:W-:-:S00]  /*01b0*/  NOP ;  /* 0x0000000000007918 */ /* 0x000fc00000000000 */
[----:B------:R-:W-:-:S00]  /*01c0*/  NOP ;  /* 0x0000000000007918 */ /* 0x000fc00000000000 */
[----:B------:R-:W-:-:S00]  /*01d0*/  NOP ;  /* 0x0000000000007918 */ /* 0x000fc00000000000 */
[----:B------:R-:W-:-:S00]  /*01e0*/  NOP ;  /* 0x0000000000007918 */ /* 0x000fc00000000000 */
[----:B------:R-:W-:-:S00]  /*01f0*/  NOP ;  /* 0x0000000000007918 */ /* 0x000fc00000000000 */
.L_x_1:


//--------------------- .nv.shared.reserved.0     --------------------------
	.section	.nv.shared.reserved.0,"aw",@nobits
	.weak		__nv_reservedSMEM_offset_0_alias
	.size		__nv_reservedSMEM_offset_0_alias, 0, 64
	.other		__nv_reservedSMEM_offset_0_alias,@"STO_CUDA_RESERVED_SHARED STV_DEFAULT"
__nv_reservedSMEM_offset_0_alias:
	.zero		0
	.zero		64


//--------------------- .nv.constant0._Z20transposeNaiveKernelPKfPfii --------------------------
	.section	.nv.constant0._Z20transposeNaiveKernelPKfPfii,"a",@progbits
	.sectionflags	@""
	.align	4
.nv.constant0._Z20transposeNaiveKernelPKfPfii:
	.zero		920


//--------------------- SYMBOLS --------------------------

	.type		.nv.reservedSmem.offset0,@object
	.size		.nv.reservedSmem.offset0,0x4
